//
// Generated by NVIDIA NVVM Compiler
//
// Compiler Build ID: CL-36424714
// Cuda compilation tools, release 13.0, V13.0.88
// Based on NVVM 20.0.0
//

.version 9.0
.target sm_100
.address_size 64

	// .globl	_Z12reduce_0x400Pf
// _ZZ12reduce_0x400PfE2ss has been demoted

.visible .entry _Z12reduce_0x400Pf(
	.param .u64 .ptr .align 1 _Z12reduce_0x400Pf_param_0
)
{
	.reg .pred 	%p<7>;
	.reg .b32 	%r<96>;
	.reg .b32 	%f<35>;
	.reg .b64 	%rd<15>;
	// demoted variable
	.shared .align 4 .b8 _ZZ12reduce_0x400PfE2ss[4096];
	ld.param.u64 	%rd4, [_Z12reduce_0x400Pf_param_0];
	cvta.to.global.u64 	%rd1, %rd4;
	mov.u32 	%r1, %tid.x;
	mov.u32 	%r93, %r1;
	mov.u32 	%r2, %ctaid.x;
	mov.u32 	%r95, %r2;
	mov.u32 	%r3, %ntid.x;
	mov.u32 	%r4, %r95;
	mul.lo.s32 	%r5, %r3, %r4;
	shl.b32 	%r6, %r5, 1;
	mov.u32 	%r7, %r93;
	add.s32 	%r8, %r6, %r7;
	mov.u32 	%r94, %r8;
	mov.u32 	%r9, %r94;
	mul.wide.u32 	%rd9, %r9, 4;
	add.s64 	%rd10, %rd1, %rd9;
	ld.global.f32 	%f1, [%rd10];
	mov.u32 	%r10, %r94;
	add.s32 	%r11, %r10, 1024;
	mul.wide.u32 	%rd11, %r11, 4;
	add.s64 	%rd12, %rd1, %rd11;
	ld.global.f32 	%f2, [%rd12];
	add.f32 	%f3, %f1, %f2;
	mov.u32 	%r12, %r93;
	shl.b32 	%r13, %r12, 2;
	mov.u32 	%r14, _ZZ12reduce_0x400PfE2ss;
	add.s32 	%r15, %r14, %r13;
	st.shared.f32 	[%r15], %f3;
	bar.sync 	0;
	mov.u32 	%r16, %r93;
	and.b32  	%r17, %r16, 512;
	setp.ne.s32 	%p1, %r17, 0;
	@%p1 bra 	$L__BB0_7;
	mov.u32 	%r18, %r93;
	shl.b32 	%r19, %r18, 2;
	add.s32 	%r21, %r14, %r19;
	ld.shared.f32 	%f4, [%r21+2048];
	mov.u32 	%r22, %r93;
	shl.b32 	%r23, %r22, 2;
	add.s32 	%r24, %r14, %r23;
	ld.shared.f32 	%f5, [%r24];
	add.f32 	%f6, %f4, %f5;
	st.shared.f32 	[%r24], %f6;
	bar.sync 	0;
	mov.u32 	%r25, %r93;
	and.b32  	%r26, %r25, 256;
	setp.ne.s32 	%p2, %r26, 0;
	@%p2 bra 	$L__BB0_7;
	mov.u32 	%r27, %r93;
	shl.b32 	%r28, %r27, 2;
	add.s32 	%r30, %r14, %r28;
	ld.shared.f32 	%f7, [%r30+1024];
	mov.u32 	%r31, %r93;
	shl.b32 	%r32, %r31, 2;
	add.s32 	%r33, %r14, %r32;
	ld.shared.f32 	%f8, [%r33];
	add.f32 	%f9, %f7, %f8;
	st.shared.f32 	[%r33], %f9;
	bar.sync 	0;
	mov.u32 	%r34, %r93;
	and.b32  	%r35, %r34, 128;
	setp.ne.s32 	%p3, %r35, 0;
	@%p3 bra 	$L__BB0_7;
	mov.u32 	%r36, %r93;
	shl.b32 	%r37, %r36, 2;
	add.s32 	%r39, %r14, %r37;
	ld.shared.f32 	%f10, [%r39+512];
	mov.u32 	%r40, %r93;
	shl.b32 	%r41, %r40, 2;
	add.s32 	%r42, %r14, %r41;
	ld.shared.f32 	%f11, [%r42];
	add.f32 	%f12, %f10, %f11;
	st.shared.f32 	[%r42], %f12;
	bar.sync 	0;
	mov.u32 	%r43, %r93;
	and.b32  	%r44, %r43, 64;
	setp.ne.s32 	%p4, %r44, 0;
	@%p4 bra 	$L__BB0_7;
	mov.u32 	%r45, %r93;
	shl.b32 	%r46, %r45, 2;
	add.s32 	%r48, %r14, %r46;
	ld.shared.f32 	%f13, [%r48+256];
	mov.u32 	%r49, %r93;
	shl.b32 	%r50, %r49, 2;
	add.s32 	%r51, %r14, %r50;
	ld.shared.f32 	%f14, [%r51];
	add.f32 	%f15, %f13, %f14;
	st.shared.f32 	[%r51], %f15;
	bar.sync 	0;
	mov.u32 	%r52, %r93;
	and.b32  	%r53, %r52, 32;
	setp.ne.s32 	%p5, %r53, 0;
	@%p5 bra 	$L__BB0_7;
	mov.u32 	%r54, %r93;
	shl.b32 	%r55, %r54, 2;
	add.s32 	%r57, %r14, %r55;
	ld.shared.f32 	%f16, [%r57+128];
	mov.u32 	%r58, %r93;
	shl.b32 	%r59, %r58, 2;
	add.s32 	%r60, %r14, %r59;
	ld.shared.f32 	%f17, [%r60];
	add.f32 	%f18, %f16, %f17;
	st.shared.f32 	[%r60], %f18;
	mov.u32 	%r61, %r93;
	shl.b32 	%r62, %r61, 2;
	add.s32 	%r63, %r14, %r62;
	ld.shared.f32 	%f19, [%r63+64];
	mov.u32 	%r64, %r93;
	shl.b32 	%r65, %r64, 2;
	add.s32 	%r66, %r14, %r65;
	ld.shared.f32 	%f20, [%r66];
	add.f32 	%f21, %f19, %f20;
	st.shared.f32 	[%r66], %f21;
	mov.u32 	%r67, %r93;
	shl.b32 	%r68, %r67, 2;
	add.s32 	%r69, %r14, %r68;
	ld.shared.f32 	%f22, [%r69+32];
	mov.u32 	%r70, %r93;
	shl.b32 	%r71, %r70, 2;
	add.s32 	%r72, %r14, %r71;
	ld.shared.f32 	%f23, [%r72];
	add.f32 	%f24, %f22, %f23;
	st.shared.f32 	[%r72], %f24;
	mov.u32 	%r73, %r93;
	shl.b32 	%r74, %r73, 2;
	add.s32 	%r75, %r14, %r74;
	ld.shared.f32 	%f25, [%r75+16];
	mov.u32 	%r76, %r93;
	shl.b32 	%r77, %r76, 2;
	add.s32 	%r78, %r14, %r77;
	ld.shared.f32 	%f26, [%r78];
	add.f32 	%f27, %f25, %f26;
	st.shared.f32 	[%r78], %f27;
	mov.u32 	%r79, %r93;
	shl.b32 	%r80, %r79, 2;
	add.s32 	%r81, %r14, %r80;
	ld.shared.f32 	%f28, [%r81+8];
	mov.u32 	%r82, %r93;
	shl.b32 	%r83, %r82, 2;
	add.s32 	%r84, %r14, %r83;
	ld.shared.f32 	%f29, [%r84];
	add.f32 	%f30, %f28, %f29;
	st.shared.f32 	[%r84], %f30;
	mov.u32 	%r85, %r93;
	shl.b32 	%r86, %r85, 2;
	add.s32 	%r87, %r14, %r86;
	ld.shared.f32 	%f31, [%r87+4];
	mov.u32 	%r88, %r93;
	shl.b32 	%r89, %r88, 2;
	add.s32 	%r90, %r14, %r89;
	ld.shared.f32 	%f32, [%r90];
	add.f32 	%f33, %f31, %f32;
	st.shared.f32 	[%r90], %f33;
	mov.u32 	%r91, %r93;
	setp.ne.s32 	%p6, %r91, 0;
	@%p6 bra 	$L__BB0_7;
	ld.shared.f32 	%f34, [_ZZ12reduce_0x400PfE2ss];
	mov.u32 	%r92, %r95;
	mul.wide.u32 	%rd13, %r92, 4;
	add.s64 	%rd14, %rd1, %rd13;
	st.global.f32 	[%rd14], %f34;
$L__BB0_7:
	ret;

}


// ===== COMPILED SASS (sm_100) =====

	.target	sm_100

	.elftype	@"ET_EXEC"


//--------------------- .note.nv.tkinfo           --------------------------
	.section	.note.nv.tkinfo,"",@"SHT_NOTE"
	.sectionflags	@"SHF_NOTE_NV_TKINFO"
	.tkinfo
        /*0018*/ 	.word	0x00000002
        /*0030*/ 	.string	""
        /*0030*/ 	.string	"ptxas"
        /*0030*/ 	.string	"Cuda compilation tools, release 13.0, V13.0.88"
        /*0030*/ 	.string	"Build cuda_13.0.r13.0/compiler.36424714_0"
        /*0030*/ 	.string	"-arch sm_100 -m 64 "



//--------------------- .note.nv.cuinfo           --------------------------
	.section	.note.nv.cuinfo,"",@"SHT_NOTE"
	.sectionflags	@"SHF_NOTE_NV_CUINFO"
        /*0018*/ 	.short	0x0002
        /*001a*/ 	.short	0x0064
        /*001c*/ 	.short	0x0082
	.zero		2


//--------------------- .nv.info                  --------------------------
	.section	.nv.info,"",@"SHT_CUDA_INFO"
	.align	4


	//----- nvinfo : EIATTR_REGCOUNT
	.align		4
        /*0000*/ 	.byte	0x04, 0x2f
        /*0002*/ 	.short	(.L_1 - .L_0)
	.align		4
.L_0:
        /*0004*/ 	.word	index@(_Z12reduce_0x400Pf)
        /*0008*/ 	.word	0x00000014


	//----- nvinfo : EIATTR_FRAME_SIZE
	.align		4
.L_1:
        /*000c*/ 	.byte	0x04, 0x11
        /*000e*/ 	.short	(.L_3 - .L_2)
	.align		4
.L_2:
        /*0010*/ 	.word	index@(_Z12reduce_0x400Pf)
        /*0014*/ 	.word	0x00000000


	//----- nvinfo : EIATTR_MIN_STACK_SIZE
	.align		4
.L_3:
        /*0018*/ 	.byte	0x04, 0x12
        /*001a*/ 	.short	(.L_5 - .L_4)
	.align		4
.L_4:
        /*001c*/ 	.word	index@(_Z12reduce_0x400Pf)
        /*0020*/ 	.word	0x00000000
.L_5:


//--------------------- .nv.compat                --------------------------
	.section	.nv.compat,"",@"SHT_CUDA_COMPAT_INFO"
	.align	4
        /*0000*/ 	.byte	0x02, 0x09, 0x00, 0x00, 0x02, 0x02, 0x01, 0x00, 0x02, 0x05, 0x05, 0x00, 0x03, 0x07, 0x01, 0x01
        /*0010*/ 	.byte	0x02, 0x03, 0x00, 0x00, 0x02, 0x06, 0x01, 0x00, 0x04, 0x0b, 0x08, 0x00, 0x09, 0x00, 0x00, 0x00
        /*0020*/ 	.byte	0x00, 0x00, 0x00, 0x00


//--------------------- .nv.info._Z12reduce_0x400Pf --------------------------
	.section	.nv.info._Z12reduce_0x400Pf,"",@"SHT_CUDA_INFO"
	.sectionflags	@""
	.align	4


	//----- nvinfo : EIATTR_CUDA_API_VERSION
	.align		4
        /*0000*/ 	.byte	0x04, 0x37
        /*0002*/ 	.short	(.L_7 - .L_6)
.L_6:
        /*0004*/ 	.word	0x00000082


	//----- nvinfo : EIATTR_KPARAM_INFO
	.align		4
.L_7:
        /*0008*/ 	.byte	0x04, 0x17
        /*000a*/ 	.short	(.L_9 - .L_8)
.L_8:
        /*000c*/ 	.word	0x00000000
        /*0010*/ 	.short	0x0000
        /*0012*/ 	.short	0x0000
        /*0014*/ 	.byte	0x00, 0xf5, 0x21, 0x00


	//----- nvinfo : EIATTR_SPARSE_MMA_MASK
	.align		4
.L_9:
        /*0018*/ 	.byte	0x03, 0x50
        /*001a*/ 	.short	0x0000


	//----- nvinfo : EIATTR_MAXREG_COUNT
	.align		4
        /*001c*/ 	.byte	0x03, 0x1b
        /*001e*/ 	.short	0x00ff


	//----- nvinfo : EIATTR_NUM_BARRIERS
	.align		4
        /*0020*/ 	.byte	0x02, 0x4c
        /*0022*/ 	.byte	0x01
	.zero		1


	//----- nvinfo : EIATTR_MERCURY_ISA_VERSION
	.align		4
        /*0024*/ 	.byte	0x03, 0x5f
        /*0026*/ 	.short	0x0101


	//----- nvinfo : EIATTR_VRC_CTA_INIT_COUNT
	.align		4
        /*0028*/ 	.byte	0x02, 0x4a
	.zero		1
	.zero		1


	//----- nvinfo : EIATTR_EXIT_INSTR_OFFSETS
	.align		4
        /*002c*/ 	.byte	0x04, 0x1c
        /*002e*/ 	.short	(.L_11 - .L_10)


	//   ....[0]....
.L_10:
        /*0030*/ 	.word	0x00000150


	//   ....[1]....
        /*0034*/ 	.word	0x000001c0


	//   ....[2]....
        /*0038*/ 	.word	0x00000230


	//   ....[3]....
        /*003c*/ 	.word	0x000002a0


	//   ....[4]....
        /*0040*/ 	.word	0x00000310


	//   ....[5]....
        /*0044*/ 	.word	0x00000460


	//   ....[6]....
        /*0048*/ 	.word	0x000004a0


	//----- nvinfo : EIATTR_CBANK_PARAM_SIZE
	.align		4
.L_11:
        /*004c*/ 	.byte	0x03, 0x19
        /*004e*/ 	.short	0x0008


	//----- nvinfo : EIATTR_PARAM_CBANK
	.align		4
        /*0050*/ 	.byte	0x04, 0x0a
        /*0052*/ 	.short	(.L_13 - .L_12)
	.align		4
.L_12:
        /*0054*/ 	.word	index@(.nv.constant0._Z12reduce_0x400Pf)
        /*0058*/ 	.short	0x0380
        /*005a*/ 	.short	0x0008


	//----- nvinfo : EIATTR_SW_WAR
	.align		4
.L_13:
        /*005c*/ 	.byte	0x04, 0x36
        /*005e*/ 	.short	(.L_15 - .L_14)
.L_14:
        /*0060*/ 	.word	0x00000008
.L_15:


//--------------------- .nv.callgraph             --------------------------
	.section	.nv.callgraph,"",@"SHT_CUDA_CALLGRAPH"
	.align	4
	.sectionentsize	8
	.align		4
        /*0000*/ 	.word	0x00000000
	.align		4
        /*0004*/ 	.word	0xffffffff
	.align		4
        /*0008*/ 	.word	0x00000000
	.align		4
        /*000c*/ 	.word	0xfffffffe
	.align		4
        /*0010*/ 	.word	0x00000000
	.align		4
        /*0014*/ 	.word	0xfffffffd
	.align		4
        /*0018*/ 	.word	0x00000000
	.align		4
        /*001c*/ 	.word	0xfffffffc


//--------------------- .text._Z12reduce_0x400Pf  --------------------------
	.section	.text._Z12reduce_0x400Pf,"ax",@progbits
	.align	128
        .global         _Z12reduce_0x400Pf
        .type           _Z12reduce_0x400Pf,@function
        .size           _Z12reduce_0x400Pf,(.L_x_1 - _Z12reduce_0x400Pf)
        .other          _Z12reduce_0x400Pf,@"STO_CUDA_ENTRY STV_DEFAULT"
_Z12reduce_0x400Pf:
.text._Z12reduce_0x400Pf:
[----:B------:R-:W-:Y:S01]  /*0000*/  LDC R1, c[0x0][0x37c] ;  /* 0x0000df00ff017b82 */ /* 0x000fe20000000800 */
[----:B------:R-:W0:Y:S01]  /*0010*/  S2R R5, SR_CTAID.X ;  /* 0x0000000000057919 */ /* 0x000e220000002500 */
[----:B------:R-:W0:Y:S06]  /*0020*/  LDCU UR4, c[0x0][0x360] ;  /* 0x00006c00ff0477ac */ /* 0x000e2c0008000800 */
[----:B------:R-:W1:Y:S01]  /*0030*/  LDC.64 R2, c[0x0][0x380] ;  /* 0x0000e000ff027b82 */ /* 0x000e620000000a00 */
[----:B------:R-:W2:Y:S01]  /*0040*/  S2R R0, SR_TID.X ;  /* 0x0000000000007919 */ /* 0x000ea20000002100 */
[----:B------:R-:W3:Y:S01]  /*0050*/  LDCU.64 UR6, c[0x0][0x358] ;  /* 0x00006b00ff0677ac */ /* 0x000ee20008000a00 */
[----:B0-----:R-:W-:-:S05]  /*0060*/  IMAD R7, R5, UR4, RZ ;  /* 0x0000000405077c24 */ /* 0x001fca000f8e02ff */
[----:B--2---:R-:W-:-:S04]  /*0070*/  LEA R7, R7, R0, 0x1 ;  /* 0x0000000007077211 */ /* 0x004fc800078e08ff */
[C---:B------:R-:W-:Y:S01]  /*0080*/  IADD3 R9, PT, PT, R7.reuse, 0x400, RZ ;  /* 0x0000040007097810 */ /* 0x040fe20007ffe0ff */
[----:B-1----:R-:W-:-:S04]  /*0090*/  IMAD.WIDE.U32 R6, R7, 0x4, R2 ;  /* 0x0000000407067825 */ /* 0x002fc800078e0002 */
[----:B------:R-:W-:Y:S02]  /*00a0*/  IMAD.WIDE.U32 R8, R9, 0x4, R2 ;  /* 0x0000000409087825 */ /* 0x000fe400078e0002 */
[----:B---3--:R-:W2:Y:S04]  /*00b0*/  LDG.E R6, desc[UR6][R6.64] ;  /* 0x0000000606067981 */ /* 0x008ea8000c1e1900 */
[----:B------:R-:W2:Y:S01]  /*00c0*/  LDG.E R9, desc[UR6][R8.64] ;  /* 0x0000000608097981 */ /* 0x000ea2000c1e1900 */
[----:B------:R-:W0:Y:S01]  /*00d0*/  S2UR UR5, SR_CgaCtaId ;  /* 0x00000000000579c3 */ /* 0x000e220000008800 */
[----:B------:R-:W-:Y:S01]  /*00e0*/  UMOV UR4, 0x400 ;  /* 0x0000040000047882 */ /* 0x000fe20000000000 */
[----:B------:R-:W-:Y:S01]  /*00f0*/  LOP3.LUT P0, RZ, R0, 0x200, RZ, 0xc0, !PT ;  /* 0x0000020000ff7812 */ /* 0x000fe2000780c0ff */
[----:B0-----:R-:W-:-:S06]  /*0100*/  ULEA UR4, UR5, UR4, 0x18 ;  /* 0x0000000405047291 */ /* 0x001fcc000f8ec0ff */
[----:B------:R-:W-:Y:S01]  /*0110*/  LEA R4, R0, UR4, 0x2 ;  /* 0x0000000400047c11 */ /* 0x000fe2000f8e10ff */
[----:B--2---:R-:W-:-:S05]  /*0120*/  FADD R11, R6, R9 ;  /* 0x00000009060b7221 */ /* 0x004fca0000000000 */
[----:B------:R0:W-:Y:S01]  /*0130*/  STS [R4], R11 ;  /* 0x0000000b04007388 */ /* 0x0001e20000000800 */
[----:B------:R-:W-:Y:S06]  /*0140*/  BAR.SYNC.DEFER_BLOCKING 0x0 ;  /* 0x0000000000007b1d */ /* 0x000fec0000010000 */
[----:B------:R-:W-:Y:S05]  /*0150*/  @P0 EXIT ;  /* 0x000000000000094d */ /* 0x000fea0003800000 */
[----:B------:R-:W-:Y:S01]  /*0160*/  LDS R6, [R4+0x800] ;  /* 0x0008000004067984 */ /* 0x000fe20000000800 */
[----:B------:R-:W-:-:S03]  /*0170*/  LOP3.LUT P0, RZ, R0, 0x100, RZ, 0xc0, !PT ;  /* 0x0000010000ff7812 */ /* 0x000fc6000780c0ff */
[----:B------:R-:W1:Y:S02]  /*0180*/  LDS R7, [R4] ;  /* 0x0000000004077984 */ /* 0x000e640000000800 */
[----:B-1----:R-:W-:-:S05]  /*0190*/  FADD R7, R6, R7 ;  /* 0x0000000706077221 */ /* 0x002fca0000000000 */
[----:B------:R1:W-:Y:S01]  /*01a0*/  STS [R4], R7 ;  /* 0x0000000704007388 */ /* 0x0003e20000000800 */
[----:B------:R-:W-:Y:S06]  /*01b0*/  BAR.SYNC.DEFER_BLOCKING 0x0 ;  /* 0x0000000000007b1d */ /* 0x000fec0000010000 */
[----:B------:R-:W-:Y:S05]  /*01c0*/  @P0 EXIT ;  /* 0x000000000000094d */ /* 0x000fea0003800000 */
[----:B------:R-:W-:Y:S01]  /*01d0*/  LDS R6, [R4+0x400] ;  /* 0x0004000004067984 */ /* 0x000fe20000000800 */
[----:B------:R-:W-:-:S03]  /*01e0*/  LOP3.LUT P0, RZ, R0, 0x80, RZ, 0xc0, !PT ;  /* 0x0000008000ff7812 */ /* 0x000fc6000780c0ff */
[----:B-1----:R-:W1:Y:S02]  /*01f0*/  LDS R7, [R4] ;  /* 0x0000000004077984 */ /* 0x002e640000000800 */
        /* <DEDUP_REMOVED lines=19> */
[----:B------:R-:W-:-:S03]  /*0330*/  ISETP.NE.AND P0, PT, R0, RZ, PT ;  /* 0x000000ff0000720c */ /* 0x000fc60003f05270 */
[----:B-1----:R-:W1:Y:S04]  /*0340*/  LDS R7, [R4] ;  /* 0x0000000004077984 */ /* 0x002e680000000800 */
[----:B------:R-:W2:Y:S04]  /*0350*/  LDS R8, [R4+0x40] ;  /* 0x0000400004087984 */ /* 0x000ea80000000800 */
[----:B------:R-:W0:Y:S04]  /*0360*/  LDS R10, [R4+0x20] ;  /* 0x00002000040a7984 */ /* 0x000e280000000800 */
[----:B------:R-:W3:Y:S04]  /*0370*/  LDS R12, [R4+0x10] ;  /* 0x00001000040c7984 */ /* 0x000ee80000000800 */
[----:B------:R-:W4:Y:S04]  /*0380*/  LDS R14, [R4+0x8] ;  /* 0x00000800040e7984 */ /* 0x000f280000000800 */
[----:B------:R-:W5:Y:S01]  /*0390*/  LDS R16, [R4+0x4] ;  /* 0x0000040004107984 */ /* 0x000f620000000800 */
[----:B-1----:R-:W-:-:S04]  /*03a0*/  FADD R7, R6, R7 ;  /* 0x0000000706077221 */ /* 0x002fc80000000000 */
[----:B--2---:R-:W-:Y:S01]  /*03b0*/  FADD R9, R8, R7 ;  /* 0x0000000708097221 */ /* 0x004fe20000000000 */
[----:B------:R1:W-:Y:S03]  /*03c0*/  STS [R4], R7 ;  /* 0x0000000704007388 */ /* 0x0003e60000000800 */
[----:B0-----:R-:W-:Y:S01]  /*03d0*/  FADD R11, R10, R9 ;  /* 0x000000090a0b7221 */ /* 0x001fe20000000000 */
[----:B------:R1:W-:Y:S03]  /*03e0*/  STS [R4], R9 ;  /* 0x0000000904007388 */ /* 0x0003e60000000800 */
[----:B---3--:R-:W-:Y:S01]  /*03f0*/  FADD R13, R12, R11 ;  /* 0x0000000b0c0d7221 */ /* 0x008fe20000000000 */
[----:B------:R1:W-:Y:S03]  /*0400*/  STS [R4], R11 ;  /* 0x0000000b04007388 */ /* 0x0003e60000000800 */
[----:B----4-:R-:W-:Y:S01]  /*0410*/  FADD R15, R14, R13 ;  /* 0x0000000d0e0f7221 */ /* 0x010fe20000000000 */
[----:B------:R1:W-:Y:S03]  /*0420*/  STS [R4], R13 ;  /* 0x0000000d04007388 */ /* 0x0003e60000000800 */
[----:B-----5:R-:W-:Y:S01]  /*0430*/  FADD R17, R16, R15 ;  /* 0x0000000f10117221 */ /* 0x020fe20000000000 */
[----:B------:R1:W-:Y:S04]  /*0440*/  STS [R4], R15 ;  /* 0x0000000f04007388 */ /* 0x0003e80000000800 */
[----:B------:R1:W-:Y:S01]  /*0450*/  STS [R4], R17 ;  /* 0x0000001104007388 */ /* 0x0003e20000000800 */
[----:B------:R-:W-:Y:S05]  /*0460*/  @P0 EXIT ;  /* 0x000000000000094d */ /* 0x000fea0003800000 */
[----:B-1----:R-:W0:Y:S01]  /*0470*/  LDS R7, [UR4] ;  /* 0x00000004ff077984 */ /* 0x002e220008000800 */
[----:B------:R-:W-:-:S05]  /*0480*/  IMAD.WIDE.U32 R2, R5, 0x4, R2 ;  /* 0x0000000405027825 */ /* 0x000fca00078e0002 */
[----:B0-----:R-:W-:Y:S01]  /*0490*/  STG.E desc[UR6][R2.64], R7 ;  /* 0x0000000702007986 */ /* 0x001fe2000c101906 */
[----:B------:R-:W-:Y:S05]  /*04a0*/  EXIT ;  /* 0x000000000000794d */ /* 0x000fea0003800000 */
.L_x_0:
[----:B------:R-:W-:-:S00]  /*04b0*/  BRA `(.L_x_0) ;  /* 0xfffffffc00fc7947 */ /* 0x000fc0000383ffff */
[----:B------:R-:W-:-:S00]  /*04c0*/  NOP ;  /* 0x0000000000007918 */ /* 0x000fc00000000000 */
        /* <DEDUP_REMOVED lines=11> */
.L_x_1:


//--------------------- .nv.shared._Z12reduce_0x400Pf --------------------------
	.section	.nv.shared._Z12reduce_0x400Pf,"aw",@nobits
	.sectionflags	@""
	.align	4
.nv.shared._Z12reduce_0x400Pf:
	.zero		5120


//--------------------- .nv.shared.reserved.0     --------------------------
	.section	.nv.shared.reserved.0,"aw",@nobits
	.weak		__nv_reservedSMEM_offset_0_alias
	.size		__nv_reservedSMEM_offset_0_alias, 0, 64
	.other		__nv_reservedSMEM_offset_0_alias,@"STO_CUDA_RESERVED_SHARED STV_DEFAULT"
__nv_reservedSMEM_offset_0_alias:
	.zero		0
	.zero		64


//--------------------- .nv.constant0._Z12reduce_0x400Pf --------------------------
	.section	.nv.constant0._Z12reduce_0x400Pf,"a",@progbits
	.sectionflags	@""
	.align	4
.nv.constant0._Z12reduce_0x400Pf:
	.zero		904


//--------------------- SYMBOLS --------------------------

	.type		.nv.reservedSmem.offset0,@object
	.size		.nv.reservedSmem.offset0,0x4
	.type		.nv.reservedSmem.cap,@object
	.size		.nv.reservedSmem.cap,0x4
